	.headerflags	@"EF_CUDA_TEXMODE_UNIFIED EF_CUDA_64BIT_ADDRESS EF_CUDA_ACCELERATORS EF_CUDA_SM90 EF_CUDA_VIRTUAL_SM(EF_CUDA_SM90)"
	.elftype	@"ET_EXEC"


//--------------------- .nv.info                  --------------------------
	.section	.nv.info,"",@"SHT_CUDA_INFO"
	.align	4


	//----- nvinfo : EIATTR_REGCOUNT
	.align		4
        /*0000*/ 	.byte	0x04, 0x2f
        /*0002*/ 	.short	(.L_1 - .L_0)
	.align		4
.L_0:
        /*0004*/ 	.word	index@(triton_poi_fused__unsafe_index_add_mul_sub_24)
        /*0008*/ 	.word	0x00000018


	//----- nvinfo : EIATTR_MIN_STACK_SIZE
	.align		4
.L_1:
        /*000c*/ 	.byte	0x04, 0x12
        /*000e*/ 	.short	(.L_3 - .L_2)
	.align		4
.L_2:
        /*0010*/ 	.word	index@(triton_poi_fused__unsafe_index_add_mul_sub_24)
        /*0014*/ 	.word	0x00000000


	//----- nvinfo : EIATTR_FRAME_SIZE
	.align		4
.L_3:
        /*0018*/ 	.byte	0x04, 0x11
        /*001a*/ 	.short	(.L_5 - .L_4)
	.align		4
.L_4:
        /*001c*/ 	.word	index@(triton_poi_fused__unsafe_index_add_mul_sub_24)
        /*0020*/ 	.word	0x00000000


	//----- nvinfo : EIATTR_MIN_STACK_SIZE
	.align		4
.L_5:
        /*0024*/ 	.byte	0x04, 0x12
        /*0026*/ 	.short	(.L_7 - .L_6)
	.align		4
.L_6:
        /*0028*/ 	.word	index@(triton_poi_fused__unsafe_index_add_mul_sub_24)
        /*002c*/ 	.word	0x00000000
.L_7:


//--------------------- .nv.info.triton_poi_fused__unsafe_index_add_mul_sub_24 --------------------------
	.section	.nv.info.triton_poi_fused__unsafe_index_add_mul_sub_24,"",@"SHT_CUDA_INFO"
	.sectionflags	@""
	.align	4


	//----- nvinfo : EIATTR_CUDA_API_VERSION
	.align		4
        /*0000*/ 	.byte	0x04, 0x37
        /*0002*/ 	.short	(.L_9 - .L_8)
.L_8:
        /*0004*/ 	.word	0x0000007c


	//----- nvinfo : EIATTR_KPARAM_INFO
	.align		4
.L_9:
        /*0008*/ 	.byte	0x04, 0x17
        /*000a*/ 	.short	(.L_11 - .L_10)
.L_10:
        /*000c*/ 	.word	0x00000000
        /*0010*/ 	.short	0x0006
        /*0012*/ 	.short	0x0030
        /*0014*/ 	.byte	0x00, 0xf0, 0x11, 0x00


	//----- nvinfo : EIATTR_KPARAM_INFO
	.align		4
.L_11:
        /*0018*/ 	.byte	0x04, 0x17
        /*001a*/ 	.short	(.L_13 - .L_12)
.L_12:
        /*001c*/ 	.word	0x00000000
        /*0020*/ 	.short	0x0005
        /*0022*/ 	.short	0x0028
        /*0024*/ 	.byte	0x00, 0xf4, 0x21, 0x00


	//----- nvinfo : EIATTR_KPARAM_INFO
	.align		4
.L_13:
        /*0028*/ 	.byte	0x04, 0x17
        /*002a*/ 	.short	(.L_15 - .L_14)
.L_14:
        /*002c*/ 	.word	0x00000000
        /*0030*/ 	.short	0x0004
        /*0032*/ 	.short	0x0020
        /*0034*/ 	.byte	0x00, 0xf4, 0x21, 0x00


	//----- nvinfo : EIATTR_KPARAM_INFO
	.align		4
.L_15:
        /*0038*/ 	.byte	0x04, 0x17
        /*003a*/ 	.short	(.L_17 - .L_16)
.L_16:
        /*003c*/ 	.word	0x00000000
        /*0040*/ 	.short	0x0003
        /*0042*/ 	.short	0x0018
        /*0044*/ 	.byte	0x00, 0xf4, 0x21, 0x00


	//----- nvinfo : EIATTR_KPARAM_INFO
	.align		4
.L_17:
        /*0048*/ 	.byte	0x04, 0x17
        /*004a*/ 	.short	(.L_19 - .L_18)
.L_18:
        /*004c*/ 	.word	0x00000000
        /*0050*/ 	.short	0x0002
        /*0052*/ 	.short	0x0010
        /*0054*/ 	.byte	0x00, 0xf4, 0x21, 0x00


	//----- nvinfo : EIATTR_KPARAM_INFO
	.align		4
.L_19:
        /*0058*/ 	.byte	0x04, 0x17
        /*005a*/ 	.short	(.L_21 - .L_20)
.L_20:
        /*005c*/ 	.word	0x00000000
        /*0060*/ 	.short	0x0001
        /*0062*/ 	.short	0x0008
        /*0064*/ 	.byte	0x00, 0xf4, 0x21, 0x00


	//----- nvinfo : EIATTR_KPARAM_INFO
	.align		4
.L_21:
        /*0068*/ 	.byte	0x04, 0x17
        /*006a*/ 	.short	(.L_23 - .L_22)
.L_22:
        /*006c*/ 	.word	0x00000000
        /*0070*/ 	.short	0x0000
        /*0072*/ 	.short	0x0000
        /*0074*/ 	.byte	0x00, 0xf4, 0x21, 0x00


	//----- nvinfo : EIATTR_SPARSE_MMA_MASK
	.align		4
.L_23:
        /*0078*/ 	.byte	0x03, 0x50
        /*007a*/ 	.short	0x0000


	//----- nvinfo : EIATTR_MAXREG_COUNT
	.align		4
        /*007c*/ 	.byte	0x03, 0x1b
        /*007e*/ 	.short	0x00ff


	//----- nvinfo : EIATTR_EXIT_INSTR_OFFSETS
	.align		4
        /*0080*/ 	.byte	0x04, 0x1c
        /*0082*/ 	.short	(.L_25 - .L_24)


	//   ....[0]....
.L_24:
        /*0084*/ 	.word	0x000005b0


	//----- nvinfo : EIATTR_REQNTID
	.align		4
.L_25:
        /*0088*/ 	.byte	0x04, 0x10
        /*008a*/ 	.short	(.L_27 - .L_26)
.L_26:
        /*008c*/ 	.word	0x00000100
        /*0090*/ 	.word	0x00000001
        /*0094*/ 	.word	0x00000001


	//----- nvinfo : EIATTR_CBANK_PARAM_SIZE
	.align		4
.L_27:
        /*0098*/ 	.byte	0x03, 0x19
        /*009a*/ 	.short	0x0034


	//----- nvinfo : EIATTR_PARAM_CBANK
	.align		4
        /*009c*/ 	.byte	0x04, 0x0a
        /*009e*/ 	.short	(.L_29 - .L_28)
	.align		4
.L_28:
        /*00a0*/ 	.word	index@(.nv.constant0.triton_poi_fused__unsafe_index_add_mul_sub_24)
        /*00a4*/ 	.short	0x0210
        /*00a6*/ 	.short	0x0034


	//----- nvinfo : EIATTR_SW_WAR
	.align		4
.L_29:
        /*00a8*/ 	.byte	0x04, 0x36
        /*00aa*/ 	.short	(.L_31 - .L_30)
.L_30:
        /*00ac*/ 	.word	0x00000008
.L_31:


//--------------------- .nv.callgraph             --------------------------
	.section	.nv.callgraph,"",@"SHT_CUDA_CALLGRAPH"
	.align	4
	.sectionentsize	8
	.align		4
        /*0000*/ 	.word	0x00000000
	.align		4
        /*0004*/ 	.word	0xffffffff
	.align		4
        /*0008*/ 	.word	0x00000000
	.align		4
        /*000c*/ 	.word	0xfffffffe
	.align		4
        /*0010*/ 	.word	0x00000000
	.align		4
        /*0014*/ 	.word	0xfffffffd
	.align		4
        /*0018*/ 	.word	0x00000000
	.align		4
        /*001c*/ 	.word	0xfffffffc


//--------------------- .text.triton_poi_fused__unsafe_index_add_mul_sub_24 --------------------------
	.section	.text.triton_poi_fused__unsafe_index_add_mul_sub_24,"ax",@progbits
	.align	128
        .global         triton_poi_fused__unsafe_index_add_mul_sub_24
        .type           triton_poi_fused__unsafe_index_add_mul_sub_24,@function
        .size           triton_poi_fused__unsafe_index_add_mul_sub_24,(.L_x_1 - triton_poi_fused__unsafe_index_add_mul_sub_24)
        .other          triton_poi_fused__unsafe_index_add_mul_sub_24,@"STO_CUDA_ENTRY STV_DEFAULT"
triton_poi_fused__unsafe_index_add_mul_sub_24:
.text.triton_poi_fused__unsafe_index_add_mul_sub_24:
[----:B------:R-:W-:Y:S01]  /*0000*/  LDC R1, c[0x0][0x28] ;  /* 0x00000a00ff017b82 */ /* 0x000fe20000000800 */
[----:B------:R-:W1:Y:S07]  /*0010*/  S2R R0, SR_TID.X ;  /* 0x0000000000007919 */ /* 0x000e6e0000002100 */
[----:B------:R-:W2:Y:S01]  /*0020*/  LDC.64 R8, c[0x0][0x218] ;  /* 0x00008600ff087b82 */ /* 0x000ea20000000a00 */
[----:B------:R-:W-:Y:S01]  /*0030*/  ULDC.64 UR4, c[0x0][0x208] ;  /* 0x0000820000047ab9 */ /* 0x000fe20000000a00 */
[----:B------:R-:W-:Y:S01]  /*0040*/  ULDC.64 UR6, c[0x0][0x220] ;  /* 0x0000880000067ab9 */ /* 0x000fe20000000a00 */
[----:B------:R-:W3:Y:S05]  /*0050*/  S2R R3, SR_CTAID.X ;  /* 0x0000000000037919 */ /* 0x000eea0000002500 */
[----:B------:R-:W4:Y:S08]  /*0060*/  LDC.64 R4, c[0x0][0x228] ;  /* 0x00008a00ff047b82 */ /* 0x000f300000000a00 */
[----:B------:R-:W5:Y:S01]  /*0070*/  LDC.64 R12, c[0x0][0x210] ;  /* 0x00008400ff0c7b82 */ /* 0x000f620000000a00 */
[----:B-1----:R-:W-:-:S05]  /*0080*/  IMAD.SHL.U32 R0, R0, 0x2, RZ ;  /* 0x0000000200007824 */ /* 0x002fca00078e00ff */
[----:B------:R-:W-:-:S05]  /*0090*/  LOP3.LUT R0, R0, 0x1fe, RZ, 0xc0, !PT ;  /* 0x000001fe00007812 */ /* 0x000fca00078ec0ff */
[----:B---3--:R-:W-:-:S04]  /*00a0*/  IMAD R0, R3, 0x200, R0 ;  /* 0x0000020003007824 */ /* 0x008fc800078e0200 */
[----:B------:R-:W-:-:S05]  /*00b0*/  IMAD.HI R2, R0, 0x2aaaaaab, RZ ;  /* 0x2aaaaaab00027827 */ /* 0x000fca00078e02ff */
[----:B------:R-:W-:-:S04]  /*00c0*/  SHF.R.U32.HI R3, RZ, 0x1f, R2 ;  /* 0x0000001fff037819 */ /* 0x000fc80000011602 */
[----:B------:R-:W-:-:S05]  /*00d0*/  LEA.HI.SX32 R3, R2, R3, 0x1e ;  /* 0x0000000302037211 */ /* 0x000fca00078ff2ff */
[----:B------:R-:W-:-:S04]  /*00e0*/  IMAD R2, R3, -0x18, R0 ;  /* 0xffffffe803027824 */ /* 0x000fc800078e0200 */
[----:B--2---:R-:W-:-:S06]  /*00f0*/  IMAD.WIDE R8, R2, 0x8, R8 ;  /* 0x0000000802087825 */ /* 0x004fcc00078e0208 */
[----:B------:R-:W2:Y:S01]  /*0100*/  LDG.E.EL.128 R8, desc[UR4][R8.64] ;  /* 0x0000000408087981 */ /* 0x000ea2000c2e1d00 */
[----:B------:R-:W-:-:S04]  /*0110*/  IMAD.HI R6, R3, 0x2aaaaaab, RZ ;  /* 0x2aaaaaab03067827 */ /* 0x000fc800078e02ff */
[----:B----4-:R-:W-:Y:S01]  /*0120*/  IMAD.WIDE R4, R2, 0x8, R4 ;  /* 0x0000000802047825 */ /* 0x010fe200078e0204 */
[----:B------:R-:W-:-:S04]  /*0130*/  SHF.R.U32.HI R7, RZ, 0x1f, R6 ;  /* 0x0000001fff077819 */ /* 0x000fc80000011606 */
[----:B------:R-:W-:-:S05]  /*0140*/  LEA.HI R6, R6, R7, RZ, 0x1e ;  /* 0x0000000706067211 */ /* 0x000fca00078ff0ff */
[----:B------:R-:W-:Y:S02]  /*0150*/  IMAD R3, R6, -0x18, R3 ;  /* 0xffffffe806037824 */ /* 0x000fe400078e0203 */
[----:B------:R-:W3:Y:S02]  /*0160*/  LDG.E.EL.128 R4, desc[UR4][R4.64] ;  /* 0x0000000404047981 */ /* 0x000ee4000c2e1d00 */
[----:B-----5:R-:W-:-:S06]  /*0170*/  IMAD.WIDE R12, R3, 0x8, R12 ;  /* 0x00000008030c7825 */ /* 0x020fcc00078e020c */
[----:B------:R-:W4:Y:S01]  /*0180*/  LDG.E.EL.64 R12, desc[UR4][R12.64] ;  /* 0x000000040c0c7981 */ /* 0x000f22000c2e1b00 */
[----:B------:R-:W-:-:S05]  /*0190*/  IMAD.HI R3, R0, 0x38e38e39, RZ ;  /* 0x38e38e3900037827 */ /* 0x000fca00078e02ff */
[----:B------:R-:W-:-:S04]  /*01a0*/  SHF.R.U32.HI R14, RZ, 0x1f, R3 ;  /* 0x0000001fff0e7819 */ /* 0x000fc80000011603 */
[----:B------:R-:W-:-:S05]  /*01b0*/  LEA.HI.SX32 R3, R3, R14, 0x19 ;  /* 0x0000000e03037211 */ /* 0x000fca00078fcaff */
[----:B------:R-:W-:Y:S01]  /*01c0*/  IMAD R3, R3, 0xcb1, RZ ;  /* 0x00000cb103037824 */ /* 0x000fe200078e02ff */
[----:B--2---:R-:W-:Y:S02]  /*01d0*/  IADD3 R15, P1, R8, 0x39, RZ ;  /* 0x00000039080f7810 */ /* 0x004fe40007f3e0ff */
[----:B------:R-:W-:Y:S02]  /*01e0*/  ISETP.GE.AND P0, PT, R9, RZ, PT ;  /* 0x000000ff0900720c */ /* 0x000fe40003f06270 */
[----:B------:R-:W-:Y:S01]  /*01f0*/  IADD3 R17, P2, R10, 0x39, RZ ;  /* 0x000000390a117810 */ /* 0x000fe20007f5e0ff */
[----:B------:R-:W-:Y:S01]  /*0200*/  IMAD.X R19, RZ, RZ, R9, P1 ;  /* 0x000000ffff137224 */ /* 0x000fe200008e0609 */
[----:B------:R-:W-:Y:S02]  /*0210*/  ISETP.GE.AND P1, PT, R11, RZ, PT ;  /* 0x000000ff0b00720c */ /* 0x000fe40003f26270 */
[----:B------:R-:W-:Y:S02]  /*0220*/  SEL R15, R15, R8, !P0 ;  /* 0x000000080f0f7207 */ /* 0x000fe40004000000 */
[----:B------:R-:W-:Y:S01]  /*0230*/  SEL R18, R19, R9, !P0 ;  /* 0x0000000913127207 */ /* 0x000fe20004000000 */
[----:B------:R-:W-:Y:S01]  /*0240*/  IMAD.X R19, RZ, RZ, R11, P2 ;  /* 0x000000ffff137224 */ /* 0x000fe200010e060b */
[----:B------:R-:W-:-:S02]  /*0250*/  SEL R9, R17, R10, !P1 ;  /* 0x0000000a11097207 */ /* 0x000fc40004800000 */
[----:B------:R-:W-:Y:S02]  /*0260*/  LEA R10, P0, R15, UR6, 0x2 ;  /* 0x000000060f0a7c11 */ /* 0x000fe4000f8010ff */
[----:B------:R-:W-:Y:S02]  /*0270*/  SEL R16, R19, R11, !P1 ;  /* 0x0000000b13107207 */ /* 0x000fe40004800000 */
[----:B------:R-:W-:Y:S02]  /*0280*/  LEA R8, P1, R9, UR6, 0x2 ;  /* 0x0000000609087c11 */ /* 0x000fe4000f8210ff */
[----:B------:R-:W-:Y:S02]  /*0290*/  LEA.HI.X R11, R15, UR7, R18, 0x2, P0 ;  /* 0x000000070f0b7c11 */ /* 0x000fe400080f1412 */
[----:B---3--:R-:W-:Y:S02]  /*02a0*/  IADD3 R15, P2, R4, 0x39, RZ ;  /* 0x00000039040f7810 */ /* 0x008fe40007f5e0ff */
[----:B------:R-:W-:-:S02]  /*02b0*/  LEA.HI.X R9, R9, UR7, R16, 0x2, P1 ;  /* 0x0000000709097c11 */ /* 0x000fc400088f1410 */
[----:B------:R-:W-:Y:S01]  /*02c0*/  IADD3 R17, P1, R6, 0x39, RZ ;  /* 0x0000003906117810 */ /* 0x000fe20007f3e0ff */
[----:B------:R-:W-:Y:S01]  /*02d0*/  IMAD.X R21, RZ, RZ, R5, P2 ;  /* 0x000000ffff157224 */ /* 0x000fe200010e0605 */
[----:B------:R-:W-:Y:S02]  /*02e0*/  ISETP.GE.AND P0, PT, R5, RZ, PT ;  /* 0x000000ff0500720c */ /* 0x000fe40003f06270 */
[----:B------:R-:W-:Y:S01]  /*02f0*/  ISETP.GE.AND P2, PT, R7, RZ, PT ;  /* 0x000000ff0700720c */ /* 0x000fe20003f46270 */
[----:B------:R-:W-:Y:S01]  /*0300*/  IMAD.X R19, RZ, RZ, R7, P1 ;  /* 0x000000ffff137224 */ /* 0x000fe200008e0607 */
[----:B------:R-:W-:Y:S02]  /*0310*/  SEL R15, R15, R4, !P0 ;  /* 0x000000040f0f7207 */ /* 0x000fe40004000000 */
[----:B------:R-:W-:Y:S02]  /*0320*/  SEL R4, R17, R6, !P2 ;  /* 0x0000000611047207 */ /* 0x000fe40005000000 */
[----:B------:R-:W-:-:S02]  /*0330*/  SEL R16, R21, R5, !P0 ;  /* 0x0000000515107207 */ /* 0x000fc40004000000 */
[----:B----4-:R-:W-:Y:S02]  /*0340*/  IADD3 R5, P1, R12, 0x39, RZ ;  /* 0x000000390c057810 */ /* 0x010fe40007f3e0ff */
[----:B------:R-:W-:Y:S02]  /*0350*/  SEL R7, R19, R7, !P2 ;  /* 0x0000000713077207 */ /* 0x000fe40005000000 */
[----:B------:R-:W-:Y:S02]  /*0360*/  ISETP.GE.AND P0, PT, R13, RZ, PT ;  /* 0x000000ff0d00720c */ /* 0x000fe40003f06270 */
[C---:B------:R-:W-:Y:S02]  /*0370*/  LEA R6, P2, R4.reuse, UR6, 0x2 ;  /* 0x0000000604067c11 */ /* 0x040fe4000f8410ff */
[----:B------:R-:W-:Y:S02]  /*0380*/  SEL R17, R5, R12, !P0 ;  /* 0x0000000c05117207 */ /* 0x000fe40004000000 */
[----:B------:R-:W-:-:S02]  /*0390*/  LEA.HI.X R7, R4, UR7, R7, 0x2, P2 ;  /* 0x0000000704077c11 */ /* 0x000fc400090f1407 */
[----:B------:R-:W1:Y:S01]  /*03a0*/  LDC.64 R4, c[0x0][0x230] ;  /* 0x00008c00ff047b82 */ /* 0x000e620000000a00 */
[----:B------:R-:W-:Y:S01]  /*03b0*/  IADD3.X R19, RZ, R13, RZ, P1, !PT ;  /* 0x0000000dff137210 */ /* 0x000fe20000ffe4ff */
[----:B------:R-:W-:Y:S01]  /*03c0*/  IMAD.WIDE.U32 R10, R17, 0xe4, R10 ;  /* 0x000000e4110a7825 */ /* 0x000fe200078e000a */
[----:B------:R-:W-:Y:S02]  /*03d0*/  LEA R14, P1, R15, UR6, 0x2 ;  /* 0x000000060f0e7c11 */ /* 0x000fe4000f8210ff */
[----:B------:R-:W-:Y:S01]  /*03e0*/  SEL R12, R19, R13, !P0 ;  /* 0x0000000d130c7207 */ /* 0x000fe20004000000 */
[----:B------:R-:W-:Y:S01]  /*03f0*/  IMAD.WIDE.U32 R6, R17, 0xe4, R6 ;  /* 0x000000e411067825 */ /* 0x000fe200078e0006 */
[----:B------:R-:W-:-:S03]  /*0400*/  LEA.HI.X R15, R15, UR7, R16, 0x2, P1 ;  /* 0x000000070f0f7c11 */ /* 0x000fc600088f1410 */
[----:B------:R-:W-:Y:S02]  /*0410*/  IMAD R19, R12, 0xe4, RZ ;  /* 0x000000e40c137824 */ /* 0x000fe400078e02ff */
[----:B------:R-:W-:Y:S01]  /*0420*/  IMAD.WIDE.U32 R12, R17, 0xe4, R8 ;  /* 0x000000e4110c7825 */ /* 0x000fe200078e0008 */
[----:B------:R-:W-:-:S03]  /*0430*/  MOV R8, R10 ;  /* 0x0000000a00087202 */ /* 0x000fc60000000f00 */
[----:B------:R-:W-:-:S04]  /*0440*/  IMAD.WIDE.U32 R14, R17, 0xe4, R14 ;  /* 0x000000e4110e7825 */ /* 0x000fc800078e000e */
[----:B------:R-:W-:Y:S02]  /*0450*/  IMAD.IADD R13, R19, 0x1, R13 ;  /* 0x00000001130d7824 */ /* 0x000fe400078e020d */
[----:B------:R-:W-:Y:S02]  /*0460*/  IMAD.IADD R9, R11, 0x1, R19 ;  /* 0x000000010b097824 */ /* 0x000fe400078e0213 */
[C---:B------:R-:W-:Y:S02]  /*0470*/  IMAD.IADD R15, R19.reuse, 0x1, R15 ;  /* 0x00000001130f7824 */ /* 0x040fe400078e020f */
[----:B------:R-:W-:Y:S02]  /*0480*/  IMAD.IADD R17, R19, 0x1, R7 ;  /* 0x0000000113117824 */ /* 0x000fe400078e0207 */
[----:B------:R-:W-:Y:S02]  /*0490*/  IMAD.MOV.U32 R16, RZ, RZ, R6 ;  /* 0x000000ffff107224 */ /* 0x000fe400078e0006 */
[----:B------:R-:W-:-:S04]  /*04a0*/  IMAD.WIDE R10, R3, 0x4, R12 ;  /* 0x00000004030a7825 */ /* 0x000fc800078e020c */
[C---:B------:R-:W-:Y:S02]  /*04b0*/  IMAD.WIDE R8, R3.reuse, 0x4, R8 ;  /* 0x0000000403087825 */ /* 0x040fe400078e0208 */
[----:B------:R-:W2:Y:S02]  /*04c0*/  LDG.E.EL R10, desc[UR4][R10.64] ;  /* 0x000000040a0a7981 */ /* 0x000ea4000c2e1900 */
[C---:B------:R-:W-:Y:S02]  /*04d0*/  IMAD.WIDE R6, R3.reuse, 0x4, R14 ;  /* 0x0000000403067825 */ /* 0x040fe400078e020e */
[----:B------:R-:W3:Y:S02]  /*04e0*/  LDG.E.EL R9, desc[UR4][R8.64] ;  /* 0x0000000408097981 */ /* 0x000ee4000c2e1900 */
[----:B------:R-:W-:Y:S02]  /*04f0*/  IMAD.WIDE R12, R3, 0x4, R16 ;  /* 0x00000004030c7825 */ /* 0x000fe400078e0210 */
[----:B------:R-:W3:Y:S02]  /*0500*/  LDG.E.EL R6, desc[UR4][R6.64] ;  /* 0x0000000406067981 */ /* 0x000ee4000c2e1900 */
[----:B-1----:R-:W-:-:S02]  /*0510*/  IMAD.WIDE R4, R2, 0x4, R4 ;  /* 0x0000000402047825 */ /* 0x002fc400078e0204 */
[----:B------:R-:W2:Y:S01]  /*0520*/  LDG.E.EL R13, desc[UR4][R12.64] ;  /* 0x000000040c0d7981 */ /* 0x000ea2000c2e1900 */
[----:B------:R-:W1:Y:S03]  /*0530*/  LDC.64 R2, c[0x0][0x238] ;  /* 0x00008e00ff027b82 */ /* 0x000e660000000a00 */
[----:B------:R-:W4:Y:S01]  /*0540*/  LDG.E.EL.64 R4, desc[UR4][R4.64] ;  /* 0x0000000404047981 */ /* 0x000f22000c2e1b00 */
[----:B-1----:R-:W-:-:S04]  /*0550*/  IMAD.WIDE R2, R0, 0x4, R2 ;  /* 0x0000000400027825 */ /* 0x002fc800078e0202 */
[----:B---3--:R-:W-:Y:S01]  /*0560*/  FADD R14, -R9, R6 ;  /* 0x00000006090e7221 */ /* 0x008fe20000000100 */
[----:B--2---:R-:W-:-:S03]  /*0570*/  FADD R15, -R10, R13 ;  /* 0x0000000d0a0f7221 */ /* 0x004fc60000000100 */
[----:B----4-:R-:W-:Y:S01]  /*0580*/  FFMA R14, R4, R14, R9 ;  /* 0x0000000e040e7223 */ /* 0x010fe20000000009 */
[----:B------:R-:W-:-:S05]  /*0590*/  FFMA R15, R5, R15, R10 ;  /* 0x0000000f050f7223 */ /* 0x000fca000000000a */
[----:B------:R-:W-:Y:S01]  /*05a0*/  STG.E.64 desc[UR4][R2.64], R14 ;  /* 0x0000000e02007986 */ /* 0x000fe2000c101b04 */
[----:B------:R-:W-:Y:S05]  /*05b0*/  EXIT ;  /* 0x000000000000794d */ /* 0x000fea0003800000 */
.L_x_0:
[----:B------:R-:W-:-:S00]  /*05c0*/  BRA `(.L_x_0) ;  /* 0xfffffffc00fc7947 */ /* 0x000fc0000383ffff */
[----:B------:R-:W-:-:S00]  /*05d0*/  NOP ;  /* 0x0000000000007918 */ /* 0x000fc00000000000 */
        /* <DEDUP_REMOVED lines=10> */
.L_x_1:


//--------------------- .nv.constant0.triton_poi_fused__unsafe_index_add_mul_sub_24 --------------------------
	.section	.nv.constant0.triton_poi_fused__unsafe_index_add_mul_sub_24,"a",@progbits
	.sectionflags	@""
	.align	4
.nv.constant0.triton_poi_fused__unsafe_index_add_mul_sub_24:
	.zero		580
